//
// Generated by NVIDIA NVVM Compiler
//
// Compiler Build ID: CL-36424714
// Cuda compilation tools, release 13.0, V13.0.88
// Based on NVVM 20.0.0
//

.version 9.0
.target sm_100
.address_size 64

	// .globl	vecAddProxy
.global .align 4 .u32 finished;
// _ZZ11vecAddProxyE9terminate has been demoted
// _ZZ11vecAddProxyE5index has been demoted

.visible .entry vecAddProxy(
	.param .u64 .ptr .align 1 vecAddProxy_param_0,
	.param .u64 .ptr .align 1 vecAddProxy_param_1,
	.param .u32 vecAddProxy_param_2,
	.param .u32 vecAddProxy_param_3,
	.param .u32 vecAddProxy_param_4,
	.param .align 4 .b8 vecAddProxy_param_5[12],
	.param .u32 vecAddProxy_param_6
)
{
	.reg .pred 	%p<14>;
	.reg .b16 	%rs<5>;
	.reg .b32 	%r<30>;
	.reg .b64 	%rd<8>;
	// demoted variable
	.shared .align 1 .u8 _ZZ11vecAddProxyE9terminate;
	// demoted variable
	.shared .align 4 .u32 _ZZ11vecAddProxyE5index;
	ld.param.u64 	%rd3, [vecAddProxy_param_0];
	ld.param.u32 	%r1, [vecAddProxy_param_5];
	ld.param.u64 	%rd4, [vecAddProxy_param_1];
	ld.param.u32 	%r13, [vecAddProxy_param_2];
	ld.param.u32 	%r14, [vecAddProxy_param_3];
	ld.param.u32 	%r15, [vecAddProxy_param_4];
	ld.param.u32 	%r16, [vecAddProxy_param_6];
	mov.u32 	%r2, %tid.x;
	mov.u32 	%r17, %tid.y;
	mov.u32 	%r18, %tid.z;
	or.b32  	%r19, %r17, %r18;
	or.b32  	%r3, %r19, %r2;
	setp.ne.s32 	%p1, %r3, 0;
	@%p1 bra 	$L__BB0_2;
	// begin inline asm
	mov.u32 %r20, %smid;
	// end inline asm
	setp.lt.s32 	%p2, %r20, %r14;
	setp.ge.s32 	%p3, %r20, %r15;
	or.pred  	%p4, %p2, %p3;
	selp.u16 	%rs1, 1, 0, %p4;
	st.shared.u8 	[_ZZ11vecAddProxyE9terminate], %rs1;
$L__BB0_2:
	bar.sync 	0;
	ld.shared.u8 	%rs2, [_ZZ11vecAddProxyE9terminate];
	setp.ne.s16 	%p5, %rs2, 0;
	@%p5 bra 	$L__BB0_14;
	mov.b32 	%r21, 0;
	st.shared.u32 	[_ZZ11vecAddProxyE5index], %r21;
	setp.lt.s32 	%p6, %r16, 1;
	@%p6 bra 	$L__BB0_14;
	mov.u32 	%r4, %ntid.x;
	mul.lo.s32 	%r5, %r1, %r4;
	cvta.to.global.u64 	%rd1, %rd3;
	cvta.to.global.u64 	%rd2, %rd4;
$L__BB0_5:
	setp.ne.s32 	%p7, %r3, 0;
	@%p7 bra 	$L__BB0_8;
	atom.global.add.u32 	%r22, [finished], 10;
	st.shared.u32 	[_ZZ11vecAddProxyE5index], %r22;
	setp.lt.s32 	%p8, %r22, %r16;
	@%p8 bra 	$L__BB0_8;
	mov.b16 	%rs3, 1;
	st.shared.u8 	[_ZZ11vecAddProxyE9terminate], %rs3;
$L__BB0_8:
	bar.sync 	0;
	ld.shared.u8 	%rs4, [_ZZ11vecAddProxyE9terminate];
	setp.ne.s16 	%p9, %rs4, 0;
	@%p9 bra 	$L__BB0_14;
	ld.shared.u32 	%r28, [_ZZ11vecAddProxyE5index];
	setp.le.s32 	%p10, %r16, %r28;
	@%p10 bra 	$L__BB0_14;
	add.s32 	%r23, %r28, 10;
	min.s32 	%r7, %r23, %r16;
$L__BB0_11:
	rem.u32 	%r24, %r28, %r1;
	mad.lo.s32 	%r29, %r24, %r4, %r2;
	setp.ge.s32 	%p11, %r29, %r13;
	@%p11 bra 	$L__BB0_13;
$L__BB0_12:
	mul.wide.s32 	%rd5, %r29, 4;
	add.s64 	%rd6, %rd1, %rd5;
	ld.global.u32 	%r25, [%rd6];
	add.s64 	%rd7, %rd2, %rd5;
	ld.global.u32 	%r26, [%rd7];
	add.s32 	%r27, %r26, %r25;
	st.global.u32 	[%rd7], %r27;
	add.s32 	%r29, %r29, %r5;
	setp.lt.s32 	%p12, %r29, %r13;
	@%p12 bra 	$L__BB0_12;
$L__BB0_13:
	add.s32 	%r28, %r28, 1;
	setp.lt.s32 	%p13, %r28, %r7;
	@%p13 bra 	$L__BB0_11;
	bra.uni 	$L__BB0_5;
$L__BB0_14:
	ret;

}
	// .globl	vecAdd
.visible .entry vecAdd(
	.param .u64 .ptr .align 1 vecAdd_param_0,
	.param .u64 .ptr .align 1 vecAdd_param_1,
	.param .u32 vecAdd_param_2
)
{
	.reg .pred 	%p<3>;
	.reg .b32 	%r<14>;
	.reg .b64 	%rd<8>;

	ld.param.u64 	%rd3, [vecAdd_param_0];
	ld.param.u64 	%rd4, [vecAdd_param_1];
	ld.param.u32 	%r6, [vecAdd_param_2];
	mov.u32 	%r1, %ntid.x;
	mov.u32 	%r7, %tid.x;
	mov.u32 	%r8, %ctaid.x;
	mad.lo.s32 	%r13, %r8, %r1, %r7;
	setp.ge.s32 	%p1, %r13, %r6;
	@%p1 bra 	$L__BB1_3;
	mov.u32 	%r9, %nctaid.x;
	add.s32 	%r3, %r9, %r1;
	cvta.to.global.u64 	%rd1, %rd3;
	cvta.to.global.u64 	%rd2, %rd4;
$L__BB1_2:
	mul.wide.s32 	%rd5, %r13, 4;
	add.s64 	%rd6, %rd1, %rd5;
	ld.global.u32 	%r10, [%rd6];
	add.s64 	%rd7, %rd2, %rd5;
	ld.global.u32 	%r11, [%rd7];
	add.s32 	%r12, %r11, %r10;
	st.global.u32 	[%rd7], %r12;
	add.s32 	%r13, %r3, %r13;
	setp.lt.s32 	%p2, %r13, %r6;
	@%p2 bra 	$L__BB1_2;
$L__BB1_3:
	ret;

}


// ===== COMPILED SASS (sm_100) =====

	.target	sm_100

	.elftype	@"ET_EXEC"


//--------------------- .note.nv.tkinfo           --------------------------
	.section	.note.nv.tkinfo,"",@"SHT_NOTE"
	.sectionflags	@"SHF_NOTE_NV_TKINFO"
	.tkinfo
        /*0018*/ 	.word	0x00000002
        /*0030*/ 	.string	""
        /*0030*/ 	.string	"ptxas"
        /*0030*/ 	.string	"Cuda compilation tools, release 13.0, V13.0.88"
        /*0030*/ 	.string	"Build cuda_13.0.r13.0/compiler.36424714_0"
        /*0030*/ 	.string	"-arch sm_100 -m 64 "



//--------------------- .note.nv.cuinfo           --------------------------
	.section	.note.nv.cuinfo,"",@"SHT_NOTE"
	.sectionflags	@"SHF_NOTE_NV_CUINFO"
        /*0018*/ 	.short	0x0002
        /*001a*/ 	.short	0x0064
        /*001c*/ 	.short	0x0082
	.zero		2


//--------------------- .nv.info                  --------------------------
	.section	.nv.info,"",@"SHT_CUDA_INFO"
	.align	4


	//----- nvinfo : EIATTR_REGCOUNT
	.align		4
        /*0000*/ 	.byte	0x04, 0x2f
        /*0002*/ 	.short	(.L_2 - .L_1)
	.align		4
.L_1:
        /*0004*/ 	.word	index@(vecAddProxy)
        /*0008*/ 	.word	0x00000012


	//----- nvinfo : EIATTR_FRAME_SIZE
	.align		4
.L_2:
        /*000c*/ 	.byte	0x04, 0x11
        /*000e*/ 	.short	(.L_4 - .L_3)
	.align		4
.L_3:
        /*0010*/ 	.word	index@(vecAddProxy)
        /*0014*/ 	.word	0x00000000


	//----- nvinfo : EIATTR_REGCOUNT
	.align		4
.L_4:
        /*0018*/ 	.byte	0x04, 0x2f
        /*001a*/ 	.short	(.L_6 - .L_5)
	.align		4
.L_5:
        /*001c*/ 	.word	index@(vecAdd)
        /*0020*/ 	.word	0x0000000e


	//----- nvinfo : EIATTR_FRAME_SIZE
	.align		4
.L_6:
        /*0024*/ 	.byte	0x04, 0x11
        /*0026*/ 	.short	(.L_8 - .L_7)
	.align		4
.L_7:
        /*0028*/ 	.word	index@(vecAdd)
        /*002c*/ 	.word	0x00000000


	//----- nvinfo : EIATTR_MIN_STACK_SIZE
	.align		4
.L_8:
        /*0030*/ 	.byte	0x04, 0x12
        /*0032*/ 	.short	(.L_10 - .L_9)
	.align		4
.L_9:
        /*0034*/ 	.word	index@(vecAdd)
        /*0038*/ 	.word	0x00000000


	//----- nvinfo : EIATTR_MIN_STACK_SIZE
	.align		4
.L_10:
        /*003c*/ 	.byte	0x04, 0x12
        /*003e*/ 	.short	(.L_12 - .L_11)
	.align		4
.L_11:
        /*0040*/ 	.word	index@(vecAddProxy)
        /*0044*/ 	.word	0x00000000
.L_12:


//--------------------- .nv.compat                --------------------------
	.section	.nv.compat,"",@"SHT_CUDA_COMPAT_INFO"
	.align	4
        /*0000*/ 	.byte	0x02, 0x09, 0x00, 0x00, 0x02, 0x02, 0x01, 0x00, 0x02, 0x05, 0x05, 0x00, 0x03, 0x07, 0x01, 0x01
        /*0010*/ 	.byte	0x02, 0x03, 0x00, 0x00, 0x02, 0x06, 0x01, 0x00, 0x04, 0x0b, 0x08, 0x00, 0x09, 0x00, 0x00, 0x00
        /*0020*/ 	.byte	0x00, 0x00, 0x00, 0x00


//--------------------- .nv.info.vecAdd           --------------------------
	.section	.nv.info.vecAdd,"",@"SHT_CUDA_INFO"
	.sectionflags	@""
	.align	4


	//----- nvinfo : EIATTR_CUDA_API_VERSION
	.align		4
        /*0000*/ 	.byte	0x04, 0x37
        /*0002*/ 	.short	(.L_14 - .L_13)
.L_13:
        /*0004*/ 	.word	0x00000082


	//----- nvinfo : EIATTR_KPARAM_INFO
	.align		4
.L_14:
        /*0008*/ 	.byte	0x04, 0x17
        /*000a*/ 	.short	(.L_16 - .L_15)
.L_15:
        /*000c*/ 	.word	0x00000000
        /*0010*/ 	.short	0x0002
        /*0012*/ 	.short	0x0010
        /*0014*/ 	.byte	0x00, 0xf0, 0x11, 0x00


	//----- nvinfo : EIATTR_KPARAM_INFO
	.align		4
.L_16:
        /*0018*/ 	.byte	0x04, 0x17
        /*001a*/ 	.short	(.L_18 - .L_17)
.L_17:
        /*001c*/ 	.word	0x00000000
        /*0020*/ 	.short	0x0001
        /*0022*/ 	.short	0x0008
        /*0024*/ 	.byte	0x00, 0xf5, 0x21, 0x00


	//----- nvinfo : EIATTR_KPARAM_INFO
	.align		4
.L_18:
        /*0028*/ 	.byte	0x04, 0x17
        /*002a*/ 	.short	(.L_20 - .L_19)
.L_19:
        /*002c*/ 	.word	0x00000000
        /*0030*/ 	.short	0x0000
        /*0032*/ 	.short	0x0000
        /*0034*/ 	.byte	0x00, 0xf5, 0x21, 0x00


	//----- nvinfo : EIATTR_SPARSE_MMA_MASK
	.align		4
.L_20:
        /*0038*/ 	.byte	0x03, 0x50
        /*003a*/ 	.short	0x0000


	//----- nvinfo : EIATTR_MAXREG_COUNT
	.align		4
        /*003c*/ 	.byte	0x03, 0x1b
        /*003e*/ 	.short	0x00ff


	//----- nvinfo : EIATTR_MERCURY_ISA_VERSION
	.align		4
        /*0040*/ 	.byte	0x03, 0x5f
        /*0042*/ 	.short	0x0101


	//----- nvinfo : EIATTR_VRC_CTA_INIT_COUNT
	.align		4
        /*0044*/ 	.byte	0x02, 0x4a
	.zero		1
	.zero		1


	//----- nvinfo : EIATTR_EXIT_INSTR_OFFSETS
	.align		4
        /*0048*/ 	.byte	0x04, 0x1c
        /*004a*/ 	.short	(.L_22 - .L_21)


	//   ....[0]....
.L_21:
        /*004c*/ 	.word	0x00000070


	//   ....[1]....
        /*0050*/ 	.word	0x00000160


	//----- nvinfo : EIATTR_CRS_STACK_SIZE
	.align		4
.L_22:
        /*0054*/ 	.byte	0x04, 0x1e
        /*0056*/ 	.short	(.L_24 - .L_23)
.L_23:
        /*0058*/ 	.word	0x00000000


	//----- nvinfo : EIATTR_CBANK_PARAM_SIZE
	.align		4
.L_24:
        /*005c*/ 	.byte	0x03, 0x19
        /*005e*/ 	.short	0x0014


	//----- nvinfo : EIATTR_PARAM_CBANK
	.align		4
        /*0060*/ 	.byte	0x04, 0x0a
        /*0062*/ 	.short	(.L_26 - .L_25)
	.align		4
.L_25:
        /*0064*/ 	.word	index@(.nv.constant0.vecAdd)
        /*0068*/ 	.short	0x0380
        /*006a*/ 	.short	0x0014


	//----- nvinfo : EIATTR_SW_WAR
	.align		4
.L_26:
        /*006c*/ 	.byte	0x04, 0x36
        /*006e*/ 	.short	(.L_28 - .L_27)
.L_27:
        /*0070*/ 	.word	0x00000008
.L_28:


//--------------------- .nv.info.vecAddProxy      --------------------------
	.section	.nv.info.vecAddProxy,"",@"SHT_CUDA_INFO"
	.sectionflags	@""
	.align	4


	//----- nvinfo : EIATTR_CUDA_API_VERSION
	.align		4
        /*0000*/ 	.byte	0x04, 0x37
        /*0002*/ 	.short	(.L_30 - .L_29)
.L_29:
        /*0004*/ 	.word	0x00000082


	//----- nvinfo : EIATTR_KPARAM_INFO
	.align		4
.L_30:
        /*0008*/ 	.byte	0x04, 0x17
        /*000a*/ 	.short	(.L_32 - .L_31)
.L_31:
        /*000c*/ 	.word	0x00000000
        /*0010*/ 	.short	0x0006
        /*0012*/ 	.short	0x0028
        /*0014*/ 	.byte	0x00, 0xf0, 0x11, 0x00


	//----- nvinfo : EIATTR_KPARAM_INFO
	.align		4
.L_32:
        /*0018*/ 	.byte	0x04, 0x17
        /*001a*/ 	.short	(.L_34 - .L_33)
.L_33:
        /*001c*/ 	.word	0x00000000
        /*0020*/ 	.short	0x0005
        /*0022*/ 	.short	0x001c
        /*0024*/ 	.byte	0x00, 0xf0, 0x31, 0x00


	//----- nvinfo : EIATTR_KPARAM_INFO
	.align		4
.L_34:
        /*0028*/ 	.byte	0x04, 0x17
        /*002a*/ 	.short	(.L_36 - .L_35)
.L_35:
        /*002c*/ 	.word	0x00000000
        /*0030*/ 	.short	0x0004
        /*0032*/ 	.short	0x0018
        /*0034*/ 	.byte	0x00, 0xf0, 0x11, 0x00


	//----- nvinfo : EIATTR_KPARAM_INFO
	.align		4
.L_36:
        /*0038*/ 	.byte	0x04, 0x17
        /*003a*/ 	.short	(.L_38 - .L_37)
.L_37:
        /*003c*/ 	.word	0x00000000
        /*0040*/ 	.short	0x0003
        /*0042*/ 	.short	0x0014
        /*0044*/ 	.byte	0x00, 0xf0, 0x11, 0x00


	//----- nvinfo : EIATTR_KPARAM_INFO
	.align		4
.L_38:
        /*0048*/ 	.byte	0x04, 0x17
        /*004a*/ 	.short	(.L_40 - .L_39)
.L_39:
        /*004c*/ 	.word	0x00000000
        /*0050*/ 	.short	0x0002
        /*0052*/ 	.short	0x0010
        /*0054*/ 	.byte	0x00, 0xf0, 0x11, 0x00


	//----- nvinfo : EIATTR_KPARAM_INFO
	.align		4
.L_40:
        /*0058*/ 	.byte	0x04, 0x17
        /*005a*/ 	.short	(.L_42 - .L_41)
.L_41:
        /*005c*/ 	.word	0x00000000
        /*0060*/ 	.short	0x0001
        /*0062*/ 	.short	0x0008
        /*0064*/ 	.byte	0x00, 0xf5, 0x21, 0x00


	//----- nvinfo : EIATTR_KPARAM_INFO
	.align		4
.L_42:
        /*0068*/ 	.byte	0x04, 0x17
        /*006a*/ 	.short	(.L_44 - .L_43)
.L_43:
        /*006c*/ 	.word	0x00000000
        /*0070*/ 	.short	0x0000
        /*0072*/ 	.short	0x0000
        /*0074*/ 	.byte	0x00, 0xf5, 0x21, 0x00


	//----- nvinfo : EIATTR_SPARSE_MMA_MASK
	.align		4
.L_44:
        /*0078*/ 	.byte	0x03, 0x50
        /*007a*/ 	.short	0x0000


	//----- nvinfo : EIATTR_MAXREG_COUNT
	.align		4
        /*007c*/ 	.byte	0x03, 0x1b
        /*007e*/ 	.short	0x00ff


	//----- nvinfo : EIATTR_NUM_BARRIERS
	.align		4
        /*0080*/ 	.byte	0x02, 0x4c
        /*0082*/ 	.byte	0x01
	.zero		1


	//----- nvinfo : EIATTR_MERCURY_ISA_VERSION
	.align		4
        /*0084*/ 	.byte	0x03, 0x5f
        /*0086*/ 	.short	0x0101


	//----- nvinfo : EIATTR_INT_WARP_WIDE_INSTR_OFFSETS
	.align		4
        /*0088*/ 	.byte	0x04, 0x31
        /*008a*/ 	.short	(.L_46 - .L_45)


	//   ....[0]....
.L_45:
        /*008c*/ 	.word	0x00000240


	//   ....[1]....
        /*0090*/ 	.word	0x00000310


	//----- nvinfo : EIATTR_VRC_CTA_INIT_COUNT
	.align		4
.L_46:
        /*0094*/ 	.byte	0x02, 0x4a
	.zero		1
	.zero		1


	//----- nvinfo : EIATTR_EXIT_INSTR_OFFSETS
	.align		4
        /*0098*/ 	.byte	0x04, 0x1c
        /*009a*/ 	.short	(.L_48 - .L_47)


	//   ....[0]....
.L_47:
        /*009c*/ 	.word	0x00000190


	//   ....[1]....
        /*00a0*/ 	.word	0x000001d0


	//   ....[2]....
        /*00a4*/ 	.word	0x000003f0


	//   ....[3]....
        /*00a8*/ 	.word	0x00000430


	//----- nvinfo : EIATTR_CRS_STACK_SIZE
	.align		4
.L_48:
        /*00ac*/ 	.byte	0x04, 0x1e
        /*00ae*/ 	.short	(.L_50 - .L_49)
.L_49:
        /*00b0*/ 	.word	0x00000000


	//----- nvinfo : EIATTR_CBANK_PARAM_SIZE
	.align		4
.L_50:
        /*00b4*/ 	.byte	0x03, 0x19
        /*00b6*/ 	.short	0x002c


	//----- nvinfo : EIATTR_PARAM_CBANK
	.align		4
        /*00b8*/ 	.byte	0x04, 0x0a
        /*00ba*/ 	.short	(.L_52 - .L_51)
	.align		4
.L_51:
        /*00bc*/ 	.word	index@(.nv.constant0.vecAddProxy)
        /*00c0*/ 	.short	0x0380
        /*00c2*/ 	.short	0x002c


	//----- nvinfo : EIATTR_SW_WAR
	.align		4
.L_52:
        /*00c4*/ 	.byte	0x04, 0x36
        /*00c6*/ 	.short	(.L_54 - .L_53)
.L_53:
        /*00c8*/ 	.word	0x00000008
.L_54:


//--------------------- .nv.callgraph             --------------------------
	.section	.nv.callgraph,"",@"SHT_CUDA_CALLGRAPH"
	.align	4
	.sectionentsize	8
	.align		4
        /*0000*/ 	.word	0x00000000
	.align		4
        /*0004*/ 	.word	0xffffffff
	.align		4
        /*0008*/ 	.word	0x00000000
	.align		4
        /*000c*/ 	.word	0xfffffffe
	.align		4
        /*0010*/ 	.word	0x00000000
	.align		4
        /*0014*/ 	.word	0xfffffffd
	.align		4
        /*0018*/ 	.word	0x00000000
	.align		4
        /*001c*/ 	.word	0xfffffffc


//--------------------- .nv.constant4             --------------------------
	.section	.nv.constant4,"a",@progbits
	.align	8
	.align		8
.nv.constant4:
        /*0000*/ 	.dword	finished


//--------------------- .text.vecAdd              --------------------------
	.section	.text.vecAdd,"ax",@progbits
	.align	128
        .global         vecAdd
        .type           vecAdd,@function
        .size           vecAdd,(.L_x_12 - vecAdd)
        .other          vecAdd,@"STO_CUDA_ENTRY STV_DEFAULT"
vecAdd:
.text.vecAdd:
[----:B------:R-:W-:Y:S01]  /*0000*/  LDC R1, c[0x0][0x37c] ;  /* 0x0000df00ff017b82 */ /* 0x000fe20000000800 */
[----:B------:R-:W0:Y:S01]  /*0010*/  S2R R0, SR_TID.X ;  /* 0x0000000000007919 */ /* 0x000e220000002100 */
[----:B------:R-:W0:Y:S01]  /*0020*/  LDCU UR4, c[0x0][0x360] ;  /* 0x00006c00ff0477ac */ /* 0x000e220008000800 */
[----:B------:R-:W0:Y:S01]  /*0030*/  S2R R3, SR_CTAID.X ;  /* 0x0000000000037919 */ /* 0x000e220000002500 */
[----:B------:R-:W1:Y:S01]  /*0040*/  LDCU UR8, c[0x0][0x390] ;  /* 0x00007200ff0877ac */ /* 0x000e620008000800 */
[----:B0-----:R-:W-:-:S05]  /*0050*/  IMAD R0, R3, UR4, R0 ;  /* 0x0000000403007c24 */ /* 0x001fca000f8e0200 */
[----:B-1----:R-:W-:-:S13]  /*0060*/  ISETP.GE.AND P0, PT, R0, UR8, PT ;  /* 0x0000000800007c0c */ /* 0x002fda000bf06270 */
[----:B------:R-:W-:Y:S05]  /*0070*/  @P0 EXIT ;  /* 0x000000000000094d */ /* 0x000fea0003800000 */
[----:B------:R-:W0:Y:S01]  /*0080*/  LDC.64 R6, c[0x0][0x380] ;  /* 0x0000e000ff067b82 */ /* 0x000e220000000a00 */
[----:B------:R-:W1:Y:S01]  /*0090*/  LDCU UR5, c[0x0][0x370] ;  /* 0x00006e00ff0577ac */ /* 0x000e620008000800 */
[----:B------:R-:W2:Y:S06]  /*00a0*/  LDCU.64 UR6, c[0x0][0x358] ;  /* 0x00006b00ff0677ac */ /* 0x000eac0008000a00 */
[----:B------:R-:W3:Y:S01]  /*00b0*/  LDC.64 R8, c[0x0][0x388] ;  /* 0x0000e200ff087b82 */ /* 0x000ee20000000a00 */
[----:B-1----:R-:W-:-:S12]  /*00c0*/  UIADD3 UR4, UPT, UPT, UR4, UR5, URZ ;  /* 0x0000000504047290 */ /* 0x002fd8000fffe0ff */
.L_x_0:
[----:B0-----:R-:W-:-:S04]  /*00d0*/  IMAD.WIDE R2, R0, 0x4, R6 ;  /* 0x0000000400027825 */ /* 0x001fc800078e0206 */
[C---:B-1-3--:R-:W-:Y:S02]  /*00e0*/  IMAD.WIDE R4, R0.reuse, 0x4, R8 ;  /* 0x0000000400047825 */ /* 0x04afe400078e0208 */
[----:B--2---:R-:W2:Y:S04]  /*00f0*/  LDG.E R2, desc[UR6][R2.64] ;  /* 0x0000000602027981 */ /* 0x004ea8000c1e1900 */
[----:B------:R-:W2:Y:S01]  /*0100*/  LDG.E R11, desc[UR6][R4.64] ;  /* 0x00000006040b7981 */ /* 0x000ea2000c1e1900 */
[----:B------:R-:W-:-:S04]  /*0110*/  IADD3 R0, PT, PT, R0, UR4, RZ ;  /* 0x0000000400007c10 */ /* 0x000fc8000fffe0ff */
[----:B------:R-:W-:Y:S02]  /*0120*/  ISETP.GE.AND P0, PT, R0, UR8, PT ;  /* 0x0000000800007c0c */ /* 0x000fe4000bf06270 */
[----:B--2---:R-:W-:-:S05]  /*0130*/  IADD3 R11, PT, PT, R2, R11, RZ ;  /* 0x0000000b020b7210 */ /* 0x004fca0007ffe0ff */
[----:B------:R1:W-:Y:S06]  /*0140*/  STG.E desc[UR6][R4.64], R11 ;  /* 0x0000000b04007986 */ /* 0x0003ec000c101906 */
[----:B------:R-:W-:Y:S05]  /*0150*/  @!P0 BRA `(.L_x_0) ;  /* 0xfffffffc00dc8947 */ /* 0x000fea000383ffff */
[----:B------:R-:W-:Y:S05]  /*0160*/  EXIT ;  /* 0x000000000000794d */ /* 0x000fea0003800000 */
.L_x_1:
[----:B------:R-:W-:-:S00]  /*0170*/  BRA `(.L_x_1) ;  /* 0xfffffffc00fc7947 */ /* 0x000fc0000383ffff */
[----:B------:R-:W-:-:S00]  /*0180*/  NOP ;  /* 0x0000000000007918 */ /* 0x000fc00000000000 */
[----:B------:R-:W-:-:S00]  /*0190*/  NOP ;  /* 0x0000000000007918 */ /* 0x000fc00000000000 */
[----:B------:R-:W-:-:S00]  /*01a0*/  NOP ;  /* 0x0000000000007918 */ /* 0x000fc00000000000 */
[----:B------:R-:W-:-:S00]  /*01b0*/  NOP ;  /* 0x0000000000007918 */ /* 0x000fc00000000000 */
[----:B------:R-:W-:-:S00]  /*01c0*/  NOP ;  /* 0x0000000000007918 */ /* 0x000fc00000000000 */
[----:B------:R-:W-:-:S00]  /*01d0*/  NOP ;  /* 0x0000000000007918 */ /* 0x000fc00000000000 */
[----:B------:R-:W-:-:S00]  /*01e0*/  NOP ;  /* 0x0000000000007918 */ /* 0x000fc00000000000 */
[----:B------:R-:W-:-:S00]  /*01f0*/  NOP ;  /* 0x0000000000007918 */ /* 0x000fc00000000000 */
.L_x_12:


//--------------------- .text.vecAddProxy         --------------------------
	.section	.text.vecAddProxy,"ax",@progbits
	.align	128
        .global         vecAddProxy
        .type           vecAddProxy,@function
        .size           vecAddProxy,(.L_x_13 - vecAddProxy)
        .other          vecAddProxy,@"STO_CUDA_ENTRY STV_DEFAULT"
vecAddProxy:
.text.vecAddProxy:
[----:B------:R-:W-:Y:S01]  /*0000*/  LDC R1, c[0x0][0x37c] ;  /* 0x0000df00ff017b82 */ /* 0x000fe20000000800 */
[----:B------:R-:W0:Y:S01]  /*0010*/  S2R R3, SR_TID.Y ;  /* 0x0000000000037919 */ /* 0x000e220000002200 */
[----:B------:R-:W-:Y:S01]  /*0020*/  BSSY.RECONVERGENT B0, `(.L_x_2) ;  /* 0x0000010000007945 */ /* 0x000fe20003800200 */
[----:B------:R-:W0:Y:S01]  /*0030*/  S2R R2, SR_TID.Z ;  /* 0x0000000000027919 */ /* 0x000e220000002300 */
[----:B------:R-:W1:Y:S01]  /*0040*/  S2R R0, SR_TID.X ;  /* 0x0000000000007919 */ /* 0x000e620000002100 */
[----:B0-----:R-:W-:-:S04]  /*0050*/  LOP3.LUT R3, R3, R2, RZ, 0xfc, !PT ;  /* 0x0000000203037212 */ /* 0x001fc800078efcff */
[----:B-1----:R-:W-:-:S13]  /*0060*/  LOP3.LUT P0, R3, R3, RZ, R0, 0xfa, !PT ;  /* 0x000000ff03037212 */ /* 0x002fda000780fa00 */
[----:B------:R-:W-:Y:S05]  /*0070*/  @P0 BRA `(.L_x_3) ;  /* 0x0000000000280947 */ /* 0x000fea0003800000 */
[----:B------:R-:W0:Y:S01]  /*0080*/  S2UR UR6, SR_VIRTUALSMID ;  /* 0x00000000000679c3 */ /* 0x000e220000004300 */
[----:B------:R-:W-:-:S07]  /*0090*/  UMOV UR4, 0x400 ;  /* 0x0000040000047882 */ /* 0x000fce0000000000 */
[----:B------:R-:W0:Y:S08]  /*00a0*/  LDC R2, c[0x0][0x398] ;  /* 0x0000e600ff027b82 */ /* 0x000e300000000800 */
[----:B------:R-:W1:Y:S08]  /*00b0*/  S2UR UR5, SR_CgaCtaId ;  /* 0x00000000000579c3 */ /* 0x000e700000008800 */
[----:B------:R-:W2:Y:S01]  /*00c0*/  LDC R4, c[0x0][0x394] ;  /* 0x0000e500ff047b82 */ /* 0x000ea20000000800 */
[----:B0-----:R-:W-:Y:S01]  /*00d0*/  ISETP.LE.AND P0, PT, R2, UR6, PT ;  /* 0x0000000602007c0c */ /* 0x001fe2000bf03270 */
[----:B-1----:R-:W-:-:S03]  /*00e0*/  ULEA UR4, UR5, UR4, 0x18 ;  /* 0x0000000405047291 */ /* 0x002fc6000f8ec0ff */
[----:B--2---:R-:W-:-:S04]  /*00f0*/  ISETP.GT.OR P0, PT, R4, UR6, P0 ;  /* 0x0000000604007c0c */ /* 0x004fc80008704670 */
[----:B------:R-:W-:-:S05]  /*0100*/  SEL R2, RZ, 0x1, !P0 ;  /* 0x00000001ff027807 */ /* 0x000fca0004000000 */
[----:B------:R0:W-:Y:S04]  /*0110*/  STS.U8 [UR4], R2 ;  /* 0x00000002ff007988 */ /* 0x0001e80008000004 */
.L_x_3:
[----:B------:R-:W-:Y:S05]  /*0120*/  BSYNC.RECONVERGENT B0 ;  /* 0x0000000000007941 */ /* 0x000fea0003800200 */
.L_x_2:
[----:B------:R-:W1:Y:S08]  /*0130*/  S2UR UR5, SR_CgaCtaId ;  /* 0x00000000000579c3 */ /* 0x000e700000008800 */
[----:B------:R-:W-:Y:S06]  /*0140*/  BAR.SYNC.DEFER_BLOCKING 0x0 ;  /* 0x0000000000007b1d */ /* 0x000fec0000010000 */
[----:B------:R-:W-:-:S02]  /*0150*/  UMOV UR4, 0x400 ;  /* 0x0000040000047882 */ /* 0x000fc40000000000 */
[----:B-1----:R-:W-:-:S09]  /*0160*/  ULEA UR4, UR5, UR4, 0x18 ;  /* 0x0000000405047291 */ /* 0x002fd2000f8ec0ff */
[----:B0-----:R-:W0:Y:S02]  /*0170*/  LDS.U8 R2, [UR4] ;  /* 0x00000004ff027984 */ /* 0x001e240008000000 */
[----:B0-----:R-:W-:-:S13]  /*0180*/  ISETP.NE.AND P0, PT, R2, RZ, PT ;  /* 0x000000ff0200720c */ /* 0x001fda0003f05270 */
[----:B------:R-:W-:Y:S05]  /*0190*/  @P0 EXIT ;  /* 0x000000000000094d */ /* 0x000fea0003800000 */
[----:B------:R-:W0:Y:S01]  /*01a0*/  LDC R2, c[0x0][0x3a8] ;  /* 0x0000ea00ff027b82 */ /* 0x000e220000000800 */
[----:B------:R-:W-:Y:S01]  /*01b0*/  STS [UR4+0x4], RZ ;  /* 0x000004ffff007988 */ /* 0x000fe20008000804 */
[----:B0-----:R-:W-:-:S13]  /*01c0*/  ISETP.GE.AND P0, PT, R2, 0x1, PT ;  /* 0x000000010200780c */ /* 0x001fda0003f06270 */
[----:B------:R-:W-:Y:S05]  /*01d0*/  @!P0 EXIT ;  /* 0x000000000000894d */ /* 0x000fea0003800000 */
[----:B------:R-:W-:Y:S01]  /*01e0*/  ISETP.NE.AND P0, PT, R3, RZ, PT ;  /* 0x000000ff0300720c */ /* 0x000fe20003f05270 */
[----:B------:R-:W0:Y:S01]  /*01f0*/  LDCU UR6, c[0x0][0x360] ;  /* 0x00006c00ff0677ac */ /* 0x000e220008000800 */
[----:B------:R-:W1:Y:S11]  /*0200*/  LDCU.64 UR8, c[0x0][0x358] ;  /* 0x00006b00ff0877ac */ /* 0x000e760008000a00 */
.L_x_10:
[----:B------:R-:W-:Y:S04]  /*0210*/  BSSY.RECONVERGENT B0, `(.L_x_4) ;  /* 0x0000017000007945 */ /* 0x000fe80003800200 */
[----:B--2---:R-:W-:Y:S05]  /*0220*/  @P0 BRA `(.L_x_5) ;  /* 0x0000000000540947 */ /* 0x004fea0003800000 */
[----:B------:R-:W2:Y:S01]  /*0230*/  S2R R5, SR_LANEID ;  /* 0x0000000000057919 */ /* 0x000ea20000000000 */
[----:B------:R-:W-:Y:S01]  /*0240*/  VOTEU.ANY UR4, UPT, PT ;  /* 0x0000000000047886 */ /* 0x000fe200038e0100 */
[----:B------:R-:W1:Y:S01]  /*0250*/  LDC.64 R2, c[0x4][RZ] ;  /* 0x01000000ff027b82 */ /* 0x000e620000000a00 */
[----:B------:R-:W2:Y:S08]  /*0260*/  FLO.U32 R6, UR4 ;  /* 0x0000000400067d00 */ /* 0x000eb000080e0000 */
[----:B------:R-:W3:Y:S01]  /*0270*/  POPC R4, UR4 ;  /* 0x0000000400047d09 */ /* 0x000ee20008000000 */
[----:B--2---:R-:W-:Y:S01]  /*0280*/  ISETP.EQ.U32.AND P1, PT, R6, R5, PT ;  /* 0x000000050600720c */ /* 0x004fe20003f22070 */
[----:B---3--:R-:W-:-:S12]  /*0290*/  IMAD R5, R4, 0xa, RZ ;  /* 0x0000000a04057824 */ /* 0x008fd800078e02ff */
[----:B-1----:R1:W2:Y:S01]  /*02a0*/  @P1 ATOMG.E.ADD.STRONG.GPU PT, R3, desc[UR8][R2.64], R5 ;  /* 0x80000005020319a8 */ /* 0x0022a200081ef108 */
[----:B------:R-:W3:Y:S01]  /*02b0*/  S2UR UR5, SR_CgaCtaId ;  /* 0x00000000000579c3 */ /* 0x000ee20000008800 */
[----:B------:R-:W4:Y:S01]  /*02c0*/  S2R R7, SR_LTMASK ;  /* 0x0000000000077919 */ /* 0x000f220000003900 */
[----:B-1----:R-:W-:Y:S01]  /*02d0*/  IMAD.MOV.U32 R2, RZ, RZ, 0x1 ;  /* 0x00000001ff027424 */ /* 0x002fe200078e00ff */
[----:B----4-:R-:W-:Y:S01]  /*02e0*/  LOP3.LUT R7, R7, UR4, RZ, 0xc0, !PT ;  /* 0x0000000407077c12 */ /* 0x010fe2000f8ec0ff */
[----:B------:R-:W1:Y:S05]  /*02f0*/  LDCU UR4, c[0x0][0x3a8] ;  /* 0x00007500ff0477ac */ /* 0x000e6a0008000800 */
[----:B------:R-:W4:Y:S01]  /*0300*/  POPC R7, R7 ;  /* 0x0000000700077309 */ /* 0x000f220000000000 */
[----:B--2---:R-:W4:Y:S02]  /*0310*/  SHFL.IDX PT, R4, R3, R6, 0x1f ;  /* 0x00001f0603047589 */ /* 0x004f2400000e0000 */
[----:B----4-:R-:W-:-:S05]  /*0320*/  IMAD R4, R7, 0xa, R4 ;  /* 0x0000000a07047824 */ /* 0x010fca00078e0204 */
[----:B-1----:R-:W-:Y:S01]  /*0330*/  ISETP.GE.AND P1, PT, R4, UR4, PT ;  /* 0x0000000404007c0c */ /* 0x002fe2000bf26270 */
[----:B------:R-:W-:Y:S02]  /*0340*/  UMOV UR4, 0x400 ;  /* 0x0000040000047882 */ /* 0x000fe40000000000 */
[----:B---3--:R-:W-:-:S09]  /*0350*/  ULEA UR4, UR5, UR4, 0x18 ;  /* 0x0000000405047291 */ /* 0x008fd2000f8ec0ff */
[----:B------:R2:W-:Y:S04]  /*0360*/  STS [UR4+0x4], R4 ;  /* 0x00000404ff007988 */ /* 0x0005e80008000804 */
[----:B------:R2:W-:Y:S02]  /*0370*/  @P1 STS.U8 [UR4], R2 ;  /* 0x00000002ff001988 */ /* 0x0005e40008000004 */
.L_x_5:
[----:B01----:R-:W-:Y:S05]  /*0380*/  BSYNC.RECONVERGENT B0 ;  /* 0x0000000000007941 */ /* 0x003fea0003800200 */
.L_x_4:
[----:B------:R-:W0:Y:S08]  /*0390*/  S2UR UR5, SR_CgaCtaId ;  /* 0x00000000000579c3 */ /* 0x000e300000008800 */
[----:B------:R-:W-:Y:S06]  /*03a0*/  BAR.SYNC.DEFER_BLOCKING 0x0 ;  /* 0x0000000000007b1d */ /* 0x000fec0000010000 */
[----:B------:R-:W-:-:S02]  /*03b0*/  UMOV UR4, 0x400 ;  /* 0x0000040000047882 */ /* 0x000fc40000000000 */
[----:B0-----:R-:W-:-:S09]  /*03c0*/  ULEA UR4, UR5, UR4, 0x18 ;  /* 0x0000000405047291 */ /* 0x001fd2000f8ec0ff */
[----:B--2---:R-:W0:Y:S02]  /*03d0*/  LDS.U8 R2, [UR4] ;  /* 0x00000004ff027984 */ /* 0x004e240008000000 */
[----:B0-----:R-:W-:-:S13]  /*03e0*/  ISETP.NE.AND P1, PT, R2, RZ, PT ;  /* 0x000000ff0200720c */ /* 0x001fda0003f25270 */
[----:B------:R-:W-:Y:S05]  /*03f0*/  @P1 EXIT ;  /* 0x000000000000194d */ /* 0x000fea0003800000 */
[----:B------:R-:W0:Y:S01]  /*0400*/  LDS R2, [UR4+0x4] ;  /* 0x00000404ff027984 */ /* 0x000e220008000800 */
[----:B------:R-:W0:Y:S02]  /*0410*/  LDC R15, c[0x0][0x3a8] ;  /* 0x0000ea00ff0f7b82 */ /* 0x000e240000000800 */
[----:B0-----:R-:W-:-:S13]  /*0420*/  ISETP.GE.AND P1, PT, R2, R15, PT ;  /* 0x0000000f0200720c */ /* 0x001fda0003f26270 */
[----:B------:R-:W-:Y:S05]  /*0430*/  @P1 EXIT ;  /* 0x000000000000194d */ /* 0x000fea0003800000 */
[----:B------:R-:W-:-:S07]  /*0440*/  VIADDMNMX R15, R2, 0xa, R15, PT ;  /* 0x0000000a020f7846 */ /* 0x000fce000380010f */
.L_x_9:
[----:B------:R-:W0:Y:S01]  /*0450*/  LDC R12, c[0x0][0x39c] ;  /* 0x0000e700ff0c7b82 */ /* 0x000e220000000800 */
[----:B------:R-:W1:Y:S01]  /*0460*/  LDCU UR4, c[0x0][0x390] ;  /* 0x00007200ff0477ac */ /* 0x000e620008000800 */
[----:B------:R-:W-:Y:S01]  /*0470*/  BSSY.RECONVERGENT B0, `(.L_x_6) ;  /* 0x0000023000007945 */ /* 0x000fe20003800200 */
[----:B0-----:R-:W0:Y:S01]  /*0480*/  I2F.U32.RP R3, R12 ;  /* 0x0000000c00037306 */ /* 0x001e220000209000 */
[----:B------:R-:W-:-:S07]  /*0490*/  ISETP.NE.U32.AND P2, PT, R12, RZ, PT ;  /* 0x000000ff0c00720c */ /* 0x000fce0003f45070 */
[----:B0-----:R-:W0:Y:S02]  /*04a0*/  MUFU.RCP R3, R3 ;  /* 0x0000000300037308 */ /* 0x001e240000001000 */
[----:B0-----:R-:W-:-:S06]  /*04b0*/  VIADD R4, R3, 0xffffffe ;  /* 0x0ffffffe03047836 */ /* 0x001fcc0000000000 */
[----:B--2---:R0:W2:Y:S02]  /*04c0*/  F2I.FTZ.U32.TRUNC.NTZ R5, R4 ;  /* 0x0000000400057305 */ /* 0x0040a4000021f000 */
[----:B0-----:R-:W-:Y:S02]  /*04d0*/  IMAD.MOV.U32 R4, RZ, RZ, RZ ;  /* 0x000000ffff047224 */ /* 0x001fe400078e00ff */
[----:B--2---:R-:W-:-:S04]  /*04e0*/  IMAD.MOV R7, RZ, RZ, -R5 ;  /* 0x000000ffff077224 */ /* 0x004fc800078e0a05 */
[----:B------:R-:W-:-:S04]  /*04f0*/  IMAD R7, R7, R12, RZ ;  /* 0x0000000c07077224 */ /* 0x000fc800078e02ff */
[----:B------:R-:W-:-:S06]  /*0500*/  IMAD.HI.U32 R5, R5, R7, R4 ;  /* 0x0000000705057227 */ /* 0x000fcc00078e0004 */
[----:B------:R-:W-:-:S04]  /*0510*/  IMAD.HI.U32 R5, R5, R2, RZ ;  /* 0x0000000205057227 */ /* 0x000fc800078e00ff */
[----:B------:R-:W-:-:S04]  /*0520*/  IMAD.MOV R5, RZ, RZ, -R5 ;  /* 0x000000ffff057224 */ /* 0x000fc800078e0a05 */
[----:B------:R-:W-:Y:S02]  /*0530*/  IMAD R5, R12, R5, R2 ;  /* 0x000000050c057224 */ /* 0x000fe400078e0202 */
[----:B------:R-:W-:-:S03]  /*0540*/  VIADD R2, R2, 0x1 ;  /* 0x0000000102027836 */ /* 0x000fc60000000000 */
[----:B------:R-:W-:-:S13]  /*0550*/  ISETP.GE.U32.AND P1, PT, R5, R12, PT ;  /* 0x0000000c0500720c */ /* 0x000fda0003f26070 */
[----:B------:R-:W-:-:S05]  /*0560*/  @P1 IMAD.IADD R5, R5, 0x1, -R12 ;  /* 0x0000000105051824 */ /* 0x000fca00078e0a0c */
[----:B------:R-:W-:-:S13]  /*0570*/  ISETP.GE.U32.AND P1, PT, R5, R12, PT ;  /* 0x0000000c0500720c */ /* 0x000fda0003f26070 */
[----:B------:R-:W-:Y:S01]  /*0580*/  @P1 IMAD.IADD R5, R5, 0x1, -R12 ;  /* 0x0000000105051824 */ /* 0x000fe200078e0a0c */
[----:B------:R-:W-:Y:S02]  /*0590*/  @!P2 LOP3.LUT R5, RZ, R12, RZ, 0x33, !PT ;  /* 0x0000000cff05a212 */ /* 0x000fe400078e33ff */
[----:B------:R-:W-:-:S03]  /*05a0*/  ISETP.GE.AND P1, PT, R2, R15, PT ;  /* 0x0000000f0200720c */ /* 0x000fc60003f26270 */
[----:B------:R-:W-:-:S05]  /*05b0*/  IMAD R5, R5, UR6, R0 ;  /* 0x0000000605057c24 */ /* 0x000fca000f8e0200 */
[----:B-1----:R-:W-:-:S13]  /*05c0*/  ISETP.GE.AND P2, PT, R5, UR4, PT ;  /* 0x0000000405007c0c */ /* 0x002fda000bf46270 */
[----:B------:R-:W-:Y:S05]  /*05d0*/  @P2 BRA `(.L_x_7) ;  /* 0x0000000000302947 */ /* 0x000fea0003800000 */
[----:B------:R-:W0:Y:S01]  /*05e0*/  LDC.64 R8, c[0x0][0x380] ;  /* 0x0000e000ff087b82 */ /* 0x000e220000000a00 */
[----:B------:R-:W-:-:S07]  /*05f0*/  IMAD.MOV.U32 R3, RZ, RZ, R5 ;  /* 0x000000ffff037224 */ /* 0x000fce00078e0005 */
[----:B------:R-:W1:Y:S02]  /*0600*/  LDC.64 R10, c[0x0][0x388] ;  /* 0x0000e200ff0a7b82 */ /* 0x000e640000000a00 */
.L_x_8:
[----:B0-----:R-:W-:-:S04]  /*0610*/  IMAD.WIDE R4, R3, 0x4, R8 ;  /* 0x0000000403047825 */ /* 0x001fc800078e0208 */
[----:B-12---:R-:W-:Y:S02]  /*0620*/  IMAD.WIDE R6, R3, 0x4, R10 ;  /* 0x0000000403067825 */ /* 0x006fe400078e020a */
[----:B------:R-:W2:Y:S04]  /*0630*/  LDG.E R4, desc[UR8][R4.64] ;  /* 0x0000000804047981 */ /* 0x000ea8000c1e1900 */
[----:B------:R-:W2:Y:S01]  /*0640*/  LDG.E R13, desc[UR8][R6.64] ;  /* 0x00000008060d7981 */ /* 0x000ea2000c1e1900 */
[----:B------:R-:W-:-:S05]  /*0650*/  IMAD R3, R12, UR6, R3 ;  /* 0x000000060c037c24 */ /* 0x000fca000f8e0203 */
[----:B------:R-:W-:Y:S01]  /*0660*/  ISETP.GE.AND P2, PT, R3, UR4, PT ;  /* 0x0000000403007c0c */ /* 0x000fe2000bf46270 */
[----:B--2---:R-:W-:-:S05]  /*0670*/  IMAD.IADD R13, R4, 0x1, R13 ;  /* 0x00000001040d7824 */ /* 0x004fca00078e020d */
[----:B------:R2:W-:Y:S07]  /*0680*/  STG.E desc[UR8][R6.64], R13 ;  /* 0x0000000d06007986 */ /* 0x0005ee000c101908 */
[----:B------:R-:W-:Y:S05]  /*0690*/  @!P2 BRA `(.L_x_8) ;  /* 0xfffffffc00dca947 */ /* 0x000fea000383ffff */
.L_x_7:
[----:B------:R-:W-:Y:S05]  /*06a0*/  BSYNC.RECONVERGENT B0 ;  /* 0x0000000000007941 */ /* 0x000fea0003800200 */
.L_x_6:
[----:B------:R-:W-:Y:S05]  /*06b0*/  @!P1 BRA `(.L_x_9) ;  /* 0xfffffffc00649947 */ /* 0x000fea000383ffff */
[----:B------:R-:W-:Y:S05]  /*06c0*/  BRA `(.L_x_10) ;  /* 0xfffffff800d07947 */ /* 0x000fea000383ffff */
.L_x_11:
        /* <DEDUP_REMOVED lines=11> */
.L_x_13:


//--------------------- .nv.shared.reserved.0     --------------------------
	.section	.nv.shared.reserved.0,"aw",@nobits
	.weak		__nv_reservedSMEM_offset_0_alias
	.size		__nv_reservedSMEM_offset_0_alias, 0, 64
	.other		__nv_reservedSMEM_offset_0_alias,@"STO_CUDA_RESERVED_SHARED STV_DEFAULT"
__nv_reservedSMEM_offset_0_alias:
	.zero		0
	.zero		64


//--------------------- .nv.global                --------------------------
	.section	.nv.global,"aw",@nobits
	.align	4
.nv.global:
	.type		finished,@object
	.size		finished,(.L_0 - finished)
finished:
	.zero		4
.L_0:


//--------------------- .nv.shared.vecAddProxy    --------------------------
	.section	.nv.shared.vecAddProxy,"aw",@nobits
	.sectionflags	@""
	.align	4
.nv.shared.vecAddProxy:
	.zero		1032


//--------------------- .nv.constant0.vecAdd      --------------------------
	.section	.nv.constant0.vecAdd,"a",@progbits
	.sectionflags	@""
	.align	4
.nv.constant0.vecAdd:
	.zero		916


//--------------------- .nv.constant0.vecAddProxy --------------------------
	.section	.nv.constant0.vecAddProxy,"a",@progbits
	.sectionflags	@""
	.align	4
.nv.constant0.vecAddProxy:
	.zero		940


//--------------------- SYMBOLS --------------------------

	.type		.nv.reservedSmem.offset0,@object
	.size		.nv.reservedSmem.offset0,0x4
	.type		.nv.reservedSmem.cap,@object
	.size		.nv.reservedSmem.cap,0x4
